//
// Generated by NVIDIA NVVM Compiler
//
// Compiler Build ID: CL-36424714
// Cuda compilation tools, release 13.0, V13.0.88
// Based on NVVM 20.0.0
//

.version 9.0
.target sm_100
.address_size 64

	// .globl	_Z15matmul_backwardPfS_S_

.visible .entry _Z15matmul_backwardPfS_S_(
	.param .u64 .ptr .align 1 _Z15matmul_backwardPfS_S__param_0,
	.param .u64 .ptr .align 1 _Z15matmul_backwardPfS_S__param_1,
	.param .u64 .ptr .align 1 _Z15matmul_backwardPfS_S__param_2
)
{
	.reg .pred 	%p<4>;
	.reg .b32 	%r<18>;
	.reg .b32 	%f<36>;
	.reg .b64 	%rd<10>;

	ld.param.u64 	%rd3, [_Z15matmul_backwardPfS_S__param_1];
	ld.param.u64 	%rd4, [_Z15matmul_backwardPfS_S__param_2];
	mov.u32 	%r9, %tid.x;
	mov.u32 	%r10, %ctaid.x;
	mov.u32 	%r11, %ntid.x;
	mad.lo.s32 	%r1, %r10, %r11, %r9;
	setp.gt.s32 	%p1, %r1, 511;
	@%p1 bra 	$L__BB0_5;
	shl.b32 	%r2, %r1, 9;
	cvta.to.global.u64 	%rd5, %rd3;
	add.s64 	%rd1, %rd5, 16384;
	cvta.to.global.u64 	%rd2, %rd4;
	mov.b32 	%r15, 0;
$L__BB0_2:
	mov.f32 	%f35, 0f00000000;
	mov.b32 	%r17, 0;
	mov.u32 	%r16, %r1;
$L__BB0_3:
	mul.wide.s32 	%rd6, %r16, 4;
	add.s64 	%rd7, %rd1, %rd6;
	ld.global.f32 	%f4, [%rd7+-16384];
	add.f32 	%f5, %f35, %f4;
	ld.global.f32 	%f6, [%rd7+-14336];
	add.f32 	%f7, %f5, %f6;
	ld.global.f32 	%f8, [%rd7+-12288];
	add.f32 	%f9, %f7, %f8;
	ld.global.f32 	%f10, [%rd7+-10240];
	add.f32 	%f11, %f9, %f10;
	ld.global.f32 	%f12, [%rd7+-8192];
	add.f32 	%f13, %f11, %f12;
	ld.global.f32 	%f14, [%rd7+-6144];
	add.f32 	%f15, %f13, %f14;
	ld.global.f32 	%f16, [%rd7+-4096];
	add.f32 	%f17, %f15, %f16;
	ld.global.f32 	%f18, [%rd7+-2048];
	add.f32 	%f19, %f17, %f18;
	ld.global.f32 	%f20, [%rd7];
	add.f32 	%f21, %f19, %f20;
	ld.global.f32 	%f22, [%rd7+2048];
	add.f32 	%f23, %f21, %f22;
	ld.global.f32 	%f24, [%rd7+4096];
	add.f32 	%f25, %f23, %f24;
	ld.global.f32 	%f26, [%rd7+6144];
	add.f32 	%f27, %f25, %f26;
	ld.global.f32 	%f28, [%rd7+8192];
	add.f32 	%f29, %f27, %f28;
	ld.global.f32 	%f30, [%rd7+10240];
	add.f32 	%f31, %f29, %f30;
	ld.global.f32 	%f32, [%rd7+12288];
	add.f32 	%f33, %f31, %f32;
	ld.global.f32 	%f34, [%rd7+14336];
	add.f32 	%f35, %f33, %f34;
	add.s32 	%r17, %r17, 16;
	add.s32 	%r16, %r16, 8192;
	setp.ne.s32 	%p2, %r17, 1024;
	@%p2 bra 	$L__BB0_3;
	add.s32 	%r14, %r2, %r15;
	mul.wide.s32 	%rd8, %r14, 4;
	add.s64 	%rd9, %rd2, %rd8;
	st.global.f32 	[%rd9], %f35;
	add.s32 	%r15, %r15, 1;
	setp.ne.s32 	%p3, %r15, 512;
	@%p3 bra 	$L__BB0_2;
$L__BB0_5:
	ret;

}


// ===== COMPILED SASS (sm_100) =====

	.target	sm_100

	.elftype	@"ET_EXEC"


//--------------------- .note.nv.tkinfo           --------------------------
	.section	.note.nv.tkinfo,"",@"SHT_NOTE"
	.sectionflags	@"SHF_NOTE_NV_TKINFO"
	.tkinfo
        /*0018*/ 	.word	0x00000002
        /*0030*/ 	.string	""
        /*0030*/ 	.string	"ptxas"
        /*0030*/ 	.string	"Cuda compilation tools, release 13.0, V13.0.88"
        /*0030*/ 	.string	"Build cuda_13.0.r13.0/compiler.36424714_0"
        /*0030*/ 	.string	"-arch sm_100 -m 64 "



//--------------------- .note.nv.cuinfo           --------------------------
	.section	.note.nv.cuinfo,"",@"SHT_NOTE"
	.sectionflags	@"SHF_NOTE_NV_CUINFO"
        /*0018*/ 	.short	0x0002
        /*001a*/ 	.short	0x0064
        /*001c*/ 	.short	0x0082
	.zero		2


//--------------------- .nv.info                  --------------------------
	.section	.nv.info,"",@"SHT_CUDA_INFO"
	.align	4


	//----- nvinfo : EIATTR_REGCOUNT
	.align		4
        /*0000*/ 	.byte	0x04, 0x2f
        /*0002*/ 	.short	(.L_1 - .L_0)
	.align		4
.L_0:
        /*0004*/ 	.word	index@(_Z15matmul_backwardPfS_S_)
        /*0008*/ 	.word	0x0000001f


	//----- nvinfo : EIATTR_FRAME_SIZE
	.align		4
.L_1:
        /*000c*/ 	.byte	0x04, 0x11
        /*000e*/ 	.short	(.L_3 - .L_2)
	.align		4
.L_2:
        /*0010*/ 	.word	index@(_Z15matmul_backwardPfS_S_)
        /*0014*/ 	.word	0x00000000


	//----- nvinfo : EIATTR_MIN_STACK_SIZE
	.align		4
.L_3:
        /*0018*/ 	.byte	0x04, 0x12
        /*001a*/ 	.short	(.L_5 - .L_4)
	.align		4
.L_4:
        /*001c*/ 	.word	index@(_Z15matmul_backwardPfS_S_)
        /*0020*/ 	.word	0x00000000
.L_5:


//--------------------- .nv.compat                --------------------------
	.section	.nv.compat,"",@"SHT_CUDA_COMPAT_INFO"
	.align	4
        /*0000*/ 	.byte	0x02, 0x09, 0x00, 0x00, 0x02, 0x02, 0x01, 0x00, 0x02, 0x05, 0x05, 0x00, 0x03, 0x07, 0x01, 0x01
        /*0010*/ 	.byte	0x02, 0x03, 0x00, 0x00, 0x02, 0x06, 0x01, 0x00, 0x04, 0x0b, 0x08, 0x00, 0x09, 0x00, 0x00, 0x00
        /*0020*/ 	.byte	0x00, 0x00, 0x00, 0x00


//--------------------- .nv.info._Z15matmul_backwardPfS_S_ --------------------------
	.section	.nv.info._Z15matmul_backwardPfS_S_,"",@"SHT_CUDA_INFO"
	.sectionflags	@""
	.align	4


	//----- nvinfo : EIATTR_CUDA_API_VERSION
	.align		4
        /*0000*/ 	.byte	0x04, 0x37
        /*0002*/ 	.short	(.L_7 - .L_6)
.L_6:
        /*0004*/ 	.word	0x00000082


	//----- nvinfo : EIATTR_KPARAM_INFO
	.align		4
.L_7:
        /*0008*/ 	.byte	0x04, 0x17
        /*000a*/ 	.short	(.L_9 - .L_8)
.L_8:
        /*000c*/ 	.word	0x00000000
        /*0010*/ 	.short	0x0002
        /*0012*/ 	.short	0x0010
        /*0014*/ 	.byte	0x00, 0xf5, 0x21, 0x00


	//----- nvinfo : EIATTR_KPARAM_INFO
	.align		4
.L_9:
        /*0018*/ 	.byte	0x04, 0x17
        /*001a*/ 	.short	(.L_11 - .L_10)
.L_10:
        /*001c*/ 	.word	0x00000000
        /*0020*/ 	.short	0x0001
        /*0022*/ 	.short	0x0008
        /*0024*/ 	.byte	0x00, 0xf5, 0x21, 0x00


	//----- nvinfo : EIATTR_KPARAM_INFO
	.align		4
.L_11:
        /*0028*/ 	.byte	0x04, 0x17
        /*002a*/ 	.short	(.L_13 - .L_12)
.L_12:
        /*002c*/ 	.word	0x00000000
        /*0030*/ 	.short	0x0000
        /*0032*/ 	.short	0x0000
        /*0034*/ 	.byte	0x00, 0xf5, 0x21, 0x00


	//----- nvinfo : EIATTR_SPARSE_MMA_MASK
	.align		4
.L_13:
        /*0038*/ 	.byte	0x03, 0x50
        /*003a*/ 	.short	0x0000


	//----- nvinfo : EIATTR_MAXREG_COUNT
	.align		4
        /*003c*/ 	.byte	0x03, 0x1b
        /*003e*/ 	.short	0x00ff


	//----- nvinfo : EIATTR_MERCURY_ISA_VERSION
	.align		4
        /*0040*/ 	.byte	0x03, 0x5f
        /*0042*/ 	.short	0x0101


	//----- nvinfo : EIATTR_VRC_CTA_INIT_COUNT
	.align		4
        /*0044*/ 	.byte	0x02, 0x4a
	.zero		1
	.zero		1


	//----- nvinfo : EIATTR_EXIT_INSTR_OFFSETS
	.align		4
        /*0048*/ 	.byte	0x04, 0x1c
        /*004a*/ 	.short	(.L_15 - .L_14)


	//   ....[0]....
.L_14:
        /*004c*/ 	.word	0x00000060


	//   ....[1]....
        /*0050*/ 	.word	0x00000a30


	//----- nvinfo : EIATTR_CBANK_PARAM_SIZE
	.align		4
.L_15:
        /*0054*/ 	.byte	0x03, 0x19
        /*0056*/ 	.short	0x0018


	//----- nvinfo : EIATTR_PARAM_CBANK
	.align		4
        /*0058*/ 	.byte	0x04, 0x0a
        /*005a*/ 	.short	(.L_17 - .L_16)
	.align		4
.L_16:
        /*005c*/ 	.word	index@(.nv.constant0._Z15matmul_backwardPfS_S_)
        /*0060*/ 	.short	0x0380
        /*0062*/ 	.short	0x0018


	//----- nvinfo : EIATTR_SW_WAR
	.align		4
.L_17:
        /*0064*/ 	.byte	0x04, 0x36
        /*0066*/ 	.short	(.L_19 - .L_18)
.L_18:
        /*0068*/ 	.word	0x00000008
.L_19:


//--------------------- .nv.callgraph             --------------------------
	.section	.nv.callgraph,"",@"SHT_CUDA_CALLGRAPH"
	.align	4
	.sectionentsize	8
	.align		4
        /*0000*/ 	.word	0x00000000
	.align		4
        /*0004*/ 	.word	0xffffffff
	.align		4
        /*0008*/ 	.word	0x00000000
	.align		4
        /*000c*/ 	.word	0xfffffffe
	.align		4
        /*0010*/ 	.word	0x00000000
	.align		4
        /*0014*/ 	.word	0xfffffffd
	.align		4
        /*0018*/ 	.word	0x00000000
	.align		4
        /*001c*/ 	.word	0xfffffffc


//--------------------- .text._Z15matmul_backwardPfS_S_ --------------------------
	.section	.text._Z15matmul_backwardPfS_S_,"ax",@progbits
	.align	128
        .global         _Z15matmul_backwardPfS_S_
        .type           _Z15matmul_backwardPfS_S_,@function
        .size           _Z15matmul_backwardPfS_S_,(.L_x_3 - _Z15matmul_backwardPfS_S_)
        .other          _Z15matmul_backwardPfS_S_,@"STO_CUDA_ENTRY STV_DEFAULT"
_Z15matmul_backwardPfS_S_:
.text._Z15matmul_backwardPfS_S_:
[----:B------:R-:W-:Y:S01]  /*0000*/  LDC R1, c[0x0][0x37c] ;  /* 0x0000df00ff017b82 */ /* 0x000fe20000000800 */
[----:B------:R-:W0:Y:S07]  /*0010*/  S2R R0, SR_TID.X ;  /* 0x0000000000007919 */ /* 0x000e2e0000002100 */
[----:B------:R-:W0:Y:S08]  /*0020*/  S2UR UR4, SR_CTAID.X ;  /* 0x00000000000479c3 */ /* 0x000e300000002500 */
[----:B------:R-:W0:Y:S02]  /*0030*/  LDC R3, c[0x0][0x360] ;  /* 0x0000d800ff037b82 */ /* 0x000e240000000800 */
[----:B0-----:R-:W-:-:S05]  /*0040*/  IMAD R0, R3, UR4, R0 ;  /* 0x0000000403007c24 */ /* 0x001fca000f8e0200 */
[----:B------:R-:W-:-:S13]  /*0050*/  ISETP.GT.AND P0, PT, R0, 0x1ff, PT ;  /* 0x000001ff0000780c */ /* 0x000fda0003f04270 */
[----:B------:R-:W-:Y:S05]  /*0060*/  @P0 EXIT ;  /* 0x000000000000094d */ /* 0x000fea0003800000 */
[----:B------:R-:W0:Y:S01]  /*0070*/  LDCU.64 UR4, c[0x0][0x388] ;  /* 0x00007100ff0477ac */ /* 0x000e220008000a00 */
[----:B------:R-:W1:Y:S01]  /*0080*/  LDCU.64 UR6, c[0x0][0x358] ;  /* 0x00006b00ff0677ac */ /* 0x000e620008000a00 */
[----:B0-----:R-:W-:-:S04]  /*0090*/  UIADD3 UR4, UP0, UPT, UR4, 0x4000, URZ ;  /* 0x0000400004047890 */ /* 0x001fc8000ff1e0ff */
[----:B------:R-:W-:Y:S02]  /*00a0*/  UIADD3.X UR5, UPT, UPT, URZ, UR5, URZ, UP0, !UPT ;  /* 0x00000005ff057290 */ /* 0x000fe400087fe4ff */
[----:B------:R-:W-:Y:S01]  /*00b0*/  MOV R2, UR4 ;  /* 0x0000000400027c02 */ /* 0x000fe20008000f00 */
[----:B------:R-:W-:-:S03]  /*00c0*/  UMOV UR4, URZ ;  /* 0x000000ff00047c82 */ /* 0x000fc60008000000 */
[----:B-1----:R-:W-:-:S07]  /*00d0*/  MOV R3, UR5 ;  /* 0x0000000500037c02 */ /* 0x002fce0008000f00 */
.L_x_1:
[----:B0-----:R-:W-:Y:S01]  /*00e0*/  HFMA2 R23, -RZ, RZ, 0, 0 ;  /* 0x00000000ff177431 */ /* 0x001fe200000001ff */
[----:B------:R-:W-:Y:S01]  /*00f0*/  MOV R7, R0 ;  /* 0x0000000000077202 */ /* 0x000fe20000000f00 */
[----:B------:R-:W-:-:S06]  /*0100*/  UMOV UR5, URZ ;  /* 0x000000ff00057c82 */ /* 0x000fcc0008000000 */
.L_x_0:
[----:B------:R-:W-:-:S05]  /*0110*/  IMAD.WIDE R10, R7, 0x4, R2 ;  /* 0x00000004070a7825 */ /* 0x000fca00078e0202 */
[----:B------:R-:W2:Y:S04]  /*0120*/  LDG.E R26, desc[UR6][R10.64+-0x4000] ;  /* 0xffc000060a1a7981 */ /* 0x000ea8000c1e1900 */
[----:B------:R-:W3:Y:S04]  /*0130*/  LDG.E R25, desc[UR6][R10.64+-0x3800] ;  /* 0xffc800060a197981 */ /* 0x000ee8000c1e1900 */
[----:B------:R-:W4:Y:S04]  /*0140*/  LDG.E R27, desc[UR6][R10.64+-0x3000] ;  /* 0xffd000060a1b7981 */ /* 0x000f28000c1e1900 */
[----:B------:R-:W5:Y:S04]  /*0150*/  LDG.E R24, desc[UR6][R10.64+-0x2800] ;  /* 0xffd800060a187981 */ /* 0x000f68000c1e1900 */
        /* <DEDUP_REMOVED lines=9> */
[----:B------:R-:W5:Y:S01]  /*01f0*/  LDG.E R5, desc[UR6][R10.64+0x2800] ;  /* 0x002800060a057981 */ /* 0x000f62000c1e1900 */
[----:B------:R-:W-:-:S03]  /*0200*/  IADD3 R9, PT, PT, R7, 0x2000, RZ ;  /* 0x0000200007097810 */ /* 0x000fc60007ffe0ff */
[----:B------:R-:W5:Y:S02]  /*0210*/  LDG.E R19, desc[UR6][R10.64+0x3000] ;  /* 0x003000060a137981 */ /* 0x000f64000c1e1900 */
[----:B------:R-:W-:Y:S02]  /*0220*/  IMAD.WIDE R8, R9, 0x4, R2 ;  /* 0x0000000409087825 */ /* 0x000fe400078e0202 */
[----:B------:R-:W5:Y:S04]  /*0230*/  LDG.E R20, desc[UR6][R10.64+0x3800] ;  /* 0x003800060a147981 */ /* 0x000f68000c1e1900 */
[----:B------:R-:W5:Y:S04]  /*0240*/  LDG.E R21, desc[UR6][R8.64+-0x4000] ;  /* 0xffc0000608157981 */ /* 0x000f68000c1e1900 */
[----:B------:R-:W5:Y:S04]  /*0250*/  LDG.E R22, desc[UR6][R8.64+-0x3800] ;  /* 0xffc8000608167981 */ /* 0x000f68000c1e1900 */
[----:B------:R-:W5:Y:S04]  /*0260*/  LDG.E R10, desc[UR6][R8.64+-0x1000] ;  /* 0xfff00006080a7981 */ /* 0x000f68000c1e1900 */
[----:B------:R-:W5:Y:S01]  /*0270*/  LDG.E R11, desc[UR6][R8.64+-0x800] ;  /* 0xfff80006080b7981 */ /* 0x000f62000c1e1900 */
[----:B--2---:R-:W-:-:S03]  /*0280*/  FADD R28, R26, R23 ;  /* 0x000000171a1c7221 */ /* 0x004fc60000000000 */
[----:B------:R-:W2:Y:S01]  /*0290*/  LDG.E R26, desc[UR6][R8.64+-0x3000] ;  /* 0xffd00006081a7981 */ /* 0x000ea2000c1e1900 */
[----:B---3--:R-:W-:-:S03]  /*02a0*/  FADD R28, R28, R25 ;  /* 0x000000191c1c7221 */ /* 0x008fc60000000000 */
[----:B------:R-:W3:Y:S01]  /*02b0*/  LDG.E R25, desc[UR6][R8.64+-0x2800] ;  /* 0xffd8000608197981 */ /* 0x000ee2000c1e1900 */
[----:B----4-:R-:W-:-:S03]  /*02c0*/  FADD R27, R28, R27 ;  /* 0x0000001b1c1b7221 */ /* 0x010fc60000000000 */
[----:B------:R-:W4:Y:S01]  /*02d0*/  LDG.E R23, desc[UR6][R8.64+-0x2000] ;  /* 0xffe0000608177981 */ /* 0x000f22000c1e1900 */
[----:B-----5:R-:W-:-:S03]  /*02e0*/  FADD R27, R27, R24 ;  /* 0x000000181b1b7221 */ /* 0x020fc60000000000 */
[----:B------:R-:W5:Y:S01]  /*02f0*/  LDG.E R24, desc[UR6][R8.64+-0x1800] ;  /* 0xffe8000608187981 */ /* 0x000f62000c1e1900 */
[----:B------:R-:W-:-:S04]  /*0300*/  FADD R27, R27, R18 ;  /* 0x000000121b1b7221 */ /* 0x000fc80000000000 */
[----:B------:R-:W-:Y:S02]  /*0310*/  FADD R18, R27, R12 ;  /* 0x0000000c1b127221 */ /* 0x000fe40000000000 */
[----:B------:R-:W5:Y:S02]  /*0320*/  LDG.E R12, desc[UR6][R8.64] ;  /* 0x00000006080c7981 */ /* 0x000f64000c1e1900 */
[----:B------:R-:W-:Y:S02]  /*0330*/  FADD R18, R18, R13 ;  /* 0x0000000d12127221 */ /* 0x000fe40000000000 */
[----:B------:R-:W5:Y:S02]  /*0340*/  LDG.E R13, desc[UR6][R8.64+0x800] ;  /* 0x00080006080d7981 */ /* 0x000f64000c1e1900 */
[----:B------:R-:W-:-:S04]  /*0350*/  FADD R17, R18, R17 ;  /* 0x0000001112117221 */ /* 0x000fc80000000000 */
[----:B------:R-:W-:Y:S02]  /*0360*/  FADD R18, R17, R14 ;  /* 0x0000000e11127221 */ /* 0x000fe40000000000 */
[----:B------:R-:W5:Y:S02]  /*0370*/  LDG.E R14, desc[UR6][R8.64+0x1000] ;  /* 0x00100006080e7981 */ /* 0x000f64000c1e1900 */
[----:B------:R-:W-:Y:S02]  /*0380*/  FADD R17, R18, R15 ;  /* 0x0000000f12117221 */ /* 0x000fe40000000000 */
[----:B------:R-:W5:Y:S02]  /*0390*/  LDG.E R15, desc[UR6][R8.64+0x1800] ;  /* 0x00180006080f7981 */ /* 0x000f64000c1e1900 */
[----:B------:R-:W-:Y:S02]  /*03a0*/  FADD R17, R17, R16 ;  /* 0x0000001011117221 */ /* 0x000fe40000000000 */
[----:B------:R-:W5:Y:S02]  /*03b0*/  LDG.E R16, desc[UR6][R8.64+0x2000] ;  /* 0x0020000608107981 */ /* 0x000f64000c1e1900 */
[----:B------:R-:W-:-:S02]  /*03c0*/  FADD R27, R17, R6 ;  /* 0x00000006111b7221 */ /* 0x000fc40000000000 */
[----:B------:R-:W5:Y:S02]  /*03d0*/  LDG.E R17, desc[UR6][R8.64+0x2800] ;  /* 0x0028000608117981 */ /* 0x000f64000c1e1900 */
[----:B------:R-:W-:Y:S02]  /*03e0*/  FADD R4, R27, R4 ;  /* 0x000000041b047221 */ /* 0x000fe40000000000 */
[----:B------:R-:W5:Y:S02]  /*03f0*/  LDG.E R6, desc[UR6][R8.64+0x3000] ;  /* 0x0030000608067981 */ /* 0x000f64000c1e1900 */
[----:B------:R-:W-:Y:S01]  /*0400*/  FADD R28, R4, R5 ;  /* 0x00000005041c7221 */ /* 0x000fe20000000000 */
[----:B------:R-:W-:Y:S01]  /*0410*/  IADD3 R5, PT, PT, R7, 0x4000, RZ ;  /* 0x0000400007057810 */ /* 0x000fe20007ffe0ff */
[----:B------:R-:W5:Y:S04]  /*0420*/  LDG.E R18, desc[UR6][R8.64+0x3800] ;  /* 0x0038000608127981 */ /* 0x000f68000c1e1900 */
[----:B------:R-:W-:-:S04]  /*0430*/  IMAD.WIDE R4, R5, 0x4, R2 ;  /* 0x0000000405047825 */ /* 0x000fc800078e0202 */
[----:B------:R-:W-:Y:S02]  /*0440*/  FADD R27, R28, R19 ;  /* 0x000000131c1b7221 */ /* 0x000fe40000000000 */
[----:B------:R-:W5:Y:S02]  /*0450*/  LDG.E R19, desc[UR6][R4.64+-0x4000] ;  /* 0xffc0000604137981 */ /* 0x000f64000c1e1900 */
[----:B------:R-:W-:Y:S02]  /*0460*/  FADD R28, R27, R20 ;  /* 0x000000141b1c7221 */ /* 0x000fe40000000000 */
[----:B------:R-:W5:Y:S02]  /*0470*/  LDG.E R20, desc[UR6][R4.64+-0x3800] ;  /* 0xffc8000604147981 */ /* 0x000f64000c1e1900 */
[----:B------:R-:W-:Y:S02]  /*0480*/  FADD R27, R28, R21 ;  /* 0x000000151c1b7221 */ /* 0x000fe40000000000 */
[----:B------:R-:W5:Y:S02]  /*0490*/  LDG.E R21, desc[UR6][R4.64+-0x3000] ;  /* 0xffd0000604157981 */ /* 0x000f64000c1e1900 */
[----:B------:R-:W-:-:S02]  /*04a0*/  FADD R27, R27, R22 ;  /* 0x000000161b1b7221 */ /* 0x000fc40000000000 */
[----:B------:R-:W5:Y:S04]  /*04b0*/  LDG.E R22, desc[UR6][R4.64+-0x2800] ;  /* 0xffd8000604167981 */ /* 0x000f68000c1e1900 */
[----:B------:R-:W5:Y:S04]  /*04c0*/  LDG.E R8, desc[UR6][R4.64+-0x2000] ;  /* 0xffe0000604087981 */ /* 0x000f68000c1e1900 */
[----:B------:R-:W5:Y:S01]  /*04d0*/  LDG.E R9, desc[UR6][R4.64+-0x1800] ;  /* 0xffe8000604097981 */ /* 0x000f62000c1e1900 */
[----:B--2---:R-:W-:-:S03]  /*04e0*/  FADD R26, R27, R26 ;  /* 0x0000001a1b1a7221 */ /* 0x004fc60000000000 */
[----:B------:R-:W2:Y:S01]  /*04f0*/  LDG.E R27, desc[UR6][R4.64+0x1000] ;  /* 0x00100006041b7981 */ /* 0x000ea2000c1e1900 */
[----:B---3--:R-:W-:-:S04]  /*0500*/  FADD R26, R26, R25 ;  /* 0x000000191a1a7221 */ /* 0x008fc80000000000 */
[----:B----4-:R-:W-:Y:S02]  /*0510*/  FADD R25, R26, R23 ;  /* 0x000000171a197221 */ /* 0x010fe40000000000 */
[----:B------:R-:W3:Y:S02]  /*0520*/  LDG.E R23, desc[UR6][R4.64+-0x1000] ;  /* 0xfff0000604177981 */ /* 0x000ee4000c1e1900 */
[----:B-----5:R-:W-:Y:S02]  /*0530*/  FADD R25, R25, R24 ;  /* 0x0000001819197221 */ /* 0x020fe40000000000 */
[----:B------:R-:W4:Y:S02]  /*0540*/  LDG.E R24, desc[UR6][R4.64+-0x800] ;  /* 0xfff8000604187981 */ /* 0x000f24000c1e1900 */
[----:B------:R-:W-:Y:S02]  /*0550*/  FADD R10, R25, R10 ;  /* 0x0000000a190a7221 */ /* 0x000fe40000000000 */
[----:B------:R-:W5:Y:S04]  /*0560*/  LDG.E R25, desc[UR6][R4.64] ;  /* 0x0000000604197981 */ /* 0x000f68000c1e1900 */
[----:B------:R-:W2:Y:S01]  /*0570*/  LDG.E R26, desc[UR6][R4.64+0x800] ;  /* 0x00080006041a7981 */ /* 0x000ea2000c1e1900 */
[----:B------:R-:W-:-:S04]  /*0580*/  FADD R11, R10, R11 ;  /* 0x0000000b0a0b7221 */ /* 0x000fc80000000000 */
[----:B------:R-:W-:Y:S02]  /*0590*/  FADD R10, R11, R12 ;  /* 0x0000000c0b0a7221 */ /* 0x000fe40000000000 */
[----:B------:R-:W2:Y:S02]  /*05a0*/  LDG.E R12, desc[UR6][R4.64+0x1800] ;  /* 0x00180006040c7981 */ /* 0x000ea4000c1e1900 */
[----:B------:R-:W-:-:S04]  /*05b0*/  FADD R13, R10, R13 ;  /* 0x0000000d0a0d7221 */ /* 0x000fc80000000000 */
[----:B------:R-:W-:Y:S02]  /*05c0*/  FADD R14, R13, R14 ;  /* 0x0000000e0d0e7221 */ /* 0x000fe40000000000 */
[----:B------:R-:W2:Y:S02]  /*05d0*/  LDG.E R13, desc[UR6][R4.64+0x2000] ;  /* 0x00200006040d7981 */ /* 0x000ea4000c1e1900 */
[----:B------:R-:W-:Y:S02]  /*05e0*/  FADD R15, R14, R15 ;  /* 0x0000000f0e0f7221 */ /* 0x000fe40000000000 */
[----:B------:R-:W2:Y:S01]  /*05f0*/  LDG.E R14, desc[UR6][R4.64+0x2800] ;  /* 0x00280006040e7981 */ /* 0x000ea2000c1e1900 */
[----:B------:R-:W-:Y:S01]  /*0600*/  IADD3 R11, PT, PT, R7, 0x6000, RZ ;  /* 0x00006000070b7810 */ /* 0x000fe20007ffe0ff */
[----:B------:R-:W-:Y:S02]  /*0610*/  FADD R16, R15, R16 ;  /* 0x000000100f107221 */ /* 0x000fe40000000000 */
[----:B------:R-:W2:Y:S02]  /*0620*/  LDG.E R15, desc[UR6][R4.64+0x3000] ;  /* 0x00300006040f7981 */ /* 0x000ea4000c1e1900 */
[----:B------:R-:W-:Y:S01]  /*0630*/  FADD R17, R16, R17 ;  /* 0x0000001110117221 */ /* 0x000fe20000000000 */
[----:B------:R-:W-:Y:S01]  /*0640*/  IMAD.WIDE R10, R11, 0x4, R2 ;  /* 0x000000040b0a7825 */ /* 0x000fe200078e0202 */
[----:B------:R-:W2:Y:S03]  /*0650*/  LDG.E R16, desc[UR6][R4.64+0x3800] ;  /* 0x0038000604107981 */ /* 0x000ea6000c1e1900 */
[----:B------:R-:W-:-:S02]  /*0660*/  FADD R17, R17, R6 ;  /* 0x0000000611117221 */ /* 0x000fc40000000000 */
[----:B------:R-:W2:Y:S02]  /*0670*/  LDG.E R6, desc[UR6][R10.64+-0x4000] ;  /* 0xffc000060a067981 */ /* 0x000ea4000c1e1900 */
[----:B------:R-:W-:Y:S02]  /*0680*/  FADD R18, R17, R18 ;  /* 0x0000001211127221 */ /* 0x000fe40000000000 */
[----:B------:R-:W2:Y:S02]  /*0690*/  LDG.E R17, desc[UR6][R10.64+-0x3800] ;  /* 0xffc800060a117981 */ /* 0x000ea4000c1e1900 */
[----:B------:R-:W-:Y:S02]  /*06a0*/  FADD R19, R18, R19 ;  /* 0x0000001312137221 */ /* 0x000fe40000000000 */
[----:B------:R-:W2:Y:S04]  /*06b0*/  LDG.E R4, desc[UR6][R10.64+-0x2000] ;  /* 0xffe000060a047981 */ /* 0x000ea8000c1e1900 */
[----:B------:R-:W2:Y:S01]  /*06c0*/  LDG.E R18, desc[UR6][R10.64+-0x3000] ;  /* 0xffd000060a127981 */ /* 0x000ea2000c1e1900 */
[----:B------:R-:W-:-:S03]  /*06d0*/  FADD R20, R19, R20 ;  /* 0x0000001413147221 */ /* 0x000fc60000000000 */
        /* <DEDUP_REMOVED lines=8> */
[----:B------:R-:W2:Y:S04]  /*0760*/  LDG.E R9, desc[UR6][R10.64+-0x800] ;  /* 0xfff800060a097981 */ /* 0x000ea8000c1e1900 */
[----:B------:R-:W2:Y:S01]  /*0770*/  LDG.E R21, desc[UR6][R10.64+0x800] ;  /* 0x000800060a157981 */ /* 0x000ea2000c1e1900 */
[----:B---3--:R-:W-:-:S03]  /*0780*/  FADD R23, R20, R23 ;  /* 0x0000001714177221 */ /* 0x008fc60000000000 */
[----:B------:R-:W3:Y:S01]  /*0790*/  LDG.E R20, desc[UR6][R10.64] ;  /* 0x000000060a147981 */ /* 0x000ee2000c1e1900 */
[----:B----4-:R-:W-:-:S03]  /*07a0*/  FADD R24, R23, R24 ;  /* 0x0000001817187221 */ /* 0x010fc60000000000 */
[----:B------:R-:W4:Y:S01]  /*07b0*/  LDG.E R23, desc[UR6][R10.64+0x1800] ;  /* 0x001800060a177981 */ /* 0x000f22000c1e1900 */
[----:B-----5:R-:W-:-:S03]  /*07c0*/  FADD R25, R24, R25 ;  /* 0x0000001918197221 */ /* 0x020fc60000000000 */
[----:B------:R-:W5:Y:S01]  /*07d0*/  LDG.E R24, desc[UR6][R10.64+0x2000] ;  /* 0x002000060a187981 */ /* 0x000f62000c1e1900 */
[----:B--2---:R-:W-:-:S03]  /*07e0*/  FADD R26, R25, R26 ;  /* 0x0000001a191a7221 */ /* 0x004fc60000000000 */
[----:B------:R-:W2:Y:S01]  /*07f0*/  LDG.E R25, desc[UR6][R10.64+0x2800] ;  /* 0x002800060a197981 */ /* 0x000ea2000c1e1900 */
[----:B------:R-:W-:-:S03]  /*0800*/  FADD R27, R26, R27 ;  /* 0x0000001b1a1b7221 */ /* 0x000fc60000000000 */
[----:B------:R-:W2:Y:S01]  /*0810*/  LDG.E R26, desc[UR6][R10.64+0x3800] ;  /* 0x003800060a1a7981 */ /* 0x000ea2000c1e1900 */
[----:B------:R-:W-:-:S03]  /*0820*/  FADD R28, R27, R12 ;  /* 0x0000000c1b1c7221 */ /* 0x000fc60000000000 */
[----:B------:R-:W2:Y:S01]  /*0830*/  LDG.E R12, desc[UR6][R10.64+0x3000] ;  /* 0x003000060a0c7981 */ /* 0x000ea2000c1e1900 */
[----:B------:R-:W-:-:S04]  /*0840*/  FADD R13, R28, R13 ;  /* 0x0000000d1c0d7221 */ /* 0x000fc80000000000 */
        /* <DEDUP_REMOVED lines=10> */
[----:B------:R-:W-:Y:S01]  /*08f0*/  FADD R9, R8, R9 ;  /* 0x0000000908097221 */ /* 0x000fe20000000000 */
[----:B------:R-:W-:-:S04]  /*0900*/  UIADD3 UR5, UPT, UPT, UR5, 0x40, URZ ;  /* 0x0000004005057890 */ /* 0x000fc8000fffe0ff */
[----:B------:R-:W-:Y:S01]  /*0910*/  UISETP.NE.AND UP0, UPT, UR5, 0x400, UPT ;  /* 0x000004000500788c */ /* 0x000fe2000bf05270 */
[----:B------:R-:W-:Y:S01]  /*0920*/  IADD3 R7, PT, PT, R7, 0x8000, RZ ;  /* 0x0000800007077810 */ /* 0x000fe20007ffe0ff */
[----:B---3--:R-:W-:-:S04]  /*0930*/  FADD R20, R9, R20 ;  /* 0x0000001409147221 */ /* 0x008fc80000000000 */
[----:B------:R-:W-:-:S04]  /*0940*/  FADD R21, R20, R21 ;  /* 0x0000001514157221 */ /* 0x000fc80000000000 */
[----:B------:R-:W-:-:S04]  /*0950*/  FADD R22, R21, R22 ;  /* 0x0000001615167221 */ /* 0x000fc80000000000 */
[----:B----4-:R-:W-:-:S04]  /*0960*/  FADD R23, R22, R23 ;  /* 0x0000001716177221 */ /* 0x010fc80000000000 */
[----:B-----5:R-:W-:-:S04]  /*0970*/  FADD R24, R23, R24 ;  /* 0x0000001817187221 */ /* 0x020fc80000000000 */
[----:B--2---:R-:W-:-:S04]  /*0980*/  FADD R25, R24, R25 ;  /* 0x0000001918197221 */ /* 0x004fc80000000000 */
[----:B------:R-:W-:-:S04]  /*0990*/  FADD R25, R25, R12 ;  /* 0x0000000c19197221 */ /* 0x000fc80000000000 */
[----:B------:R-:W-:Y:S01]  /*09a0*/  FADD R23, R25, R26 ;  /* 0x0000001a19177221 */ /* 0x000fe20000000000 */
[----:B------:R-:W-:Y:S06]  /*09b0*/  BRA.U UP0, `(.L_x_0) ;  /* 0xfffffff500d47547 */ /* 0x000fec000b83ffff */
[----:B------:R-:W0:Y:S01]  /*09c0*/  LDC.64 R4, c[0x0][0x390] ;  /* 0x0000e400ff047b82 */ /* 0x000e220000000a00 */
[----:B------:R-:W-:Y:S01]  /*09d0*/  LEA R7, R0, UR4, 0x9 ;  /* 0x0000000400077c11 */ /* 0x000fe2000f8e48ff */
[----:B------:R-:W-:-:S04]  /*09e0*/  UIADD3 UR4, UPT, UPT, UR4, 0x1, URZ ;  /* 0x0000000104047890 */ /* 0x000fc8000fffe0ff */
[----:B------:R-:W-:Y:S01]  /*09f0*/  UISETP.NE.AND UP0, UPT, UR4, 0x200, UPT ;  /* 0x000002000400788c */ /* 0x000fe2000bf05270 */
[----:B0-----:R-:W-:-:S05]  /*0a00*/  IMAD.WIDE R4, R7, 0x4, R4 ;  /* 0x0000000407047825 */ /* 0x001fca00078e0204 */
[----:B------:R0:W-:Y:S03]  /*0a10*/  STG.E desc[UR6][R4.64], R23 ;  /* 0x0000001704007986 */ /* 0x0001e6000c101906 */
[----:B------:R-:W-:Y:S05]  /*0a20*/  BRA.U UP0, `(.L_x_1) ;  /* 0xfffffff500ac7547 */ /* 0x000fea000b83ffff */
[----:B------:R-:W-:Y:S05]  /*0a30*/  EXIT ;  /* 0x000000000000794d */ /* 0x000fea0003800000 */
.L_x_2:
[----:B------:R-:W-:-:S00]  /*0a40*/  BRA `(.L_x_2) ;  /* 0xfffffffc00fc7947 */ /* 0x000fc0000383ffff */
[----:B------:R-:W-:-:S00]  /*0a50*/  NOP ;  /* 0x0000000000007918 */ /* 0x000fc00000000000 */
        /* <DEDUP_REMOVED lines=10> */
.L_x_3:


//--------------------- .nv.shared.reserved.0     --------------------------
	.section	.nv.shared.reserved.0,"aw",@nobits
	.weak		__nv_reservedSMEM_offset_0_alias
	.size		__nv_reservedSMEM_offset_0_alias, 0, 64
	.other		__nv_reservedSMEM_offset_0_alias,@"STO_CUDA_RESERVED_SHARED STV_DEFAULT"
__nv_reservedSMEM_offset_0_alias:
	.zero		0
	.zero		64


//--------------------- .nv.constant0._Z15matmul_backwardPfS_S_ --------------------------
	.section	.nv.constant0._Z15matmul_backwardPfS_S_,"a",@progbits
	.sectionflags	@""
	.align	4
.nv.constant0._Z15matmul_backwardPfS_S_:
	.zero		920


//--------------------- SYMBOLS --------------------------

	.type		.nv.reservedSmem.offset0,@object
	.size		.nv.reservedSmem.offset0,0x4
